	.headerflags	@"EF_CUDA_TEXMODE_UNIFIED EF_CUDA_64BIT_ADDRESS EF_CUDA_ACCELERATORS EF_CUDA_SM90 EF_CUDA_VIRTUAL_SM(EF_CUDA_SM90)"
	.elftype	@"ET_EXEC"


//--------------------- .nv.info                  --------------------------
	.section	.nv.info,"",@"SHT_CUDA_INFO"
	.align	4


	//----- nvinfo : EIATTR_REGCOUNT
	.align		4
        /*0000*/ 	.byte	0x04, 0x2f
        /*0002*/ 	.short	(.L_3 - .L_2)
	.align		4
.L_2:
        /*0004*/ 	.word	index@(triton_poi_fused__native_batch_norm_legit_no_training_add_convolution_27)
        /*0008*/ 	.word	0x00000018


	//----- nvinfo : EIATTR_MIN_STACK_SIZE
	.align		4
.L_3:
        /*000c*/ 	.byte	0x04, 0x12
        /*000e*/ 	.short	(.L_5 - .L_4)
	.align		4
.L_4:
        /*0010*/ 	.word	index@(triton_poi_fused__native_batch_norm_legit_no_training_add_convolution_27)
        /*0014*/ 	.word	0x00000000


	//----- nvinfo : EIATTR_FRAME_SIZE
	.align		4
.L_5:
        /*0018*/ 	.byte	0x04, 0x11
        /*001a*/ 	.short	(.L_7 - .L_6)
	.align		4
.L_6:
        /*001c*/ 	.word	index@(triton_poi_fused__native_batch_norm_legit_no_training_add_convolution_27)
        /*0020*/ 	.word	0x00000000


	//----- nvinfo : EIATTR_MIN_STACK_SIZE
	.align		4
.L_7:
        /*0024*/ 	.byte	0x04, 0x12
        /*0026*/ 	.short	(.L_9 - .L_8)
	.align		4
.L_8:
        /*0028*/ 	.word	index@(triton_poi_fused__native_batch_norm_legit_no_training_add_convolution_27)
        /*002c*/ 	.word	0x00000000
.L_9:


//--------------------- .nv.info.triton_poi_fused__native_batch_norm_legit_no_training_add_convolution_27 --------------------------
	.section	.nv.info.triton_poi_fused__native_batch_norm_legit_no_training_add_convolution_27,"",@"SHT_CUDA_INFO"
	.sectionflags	@""
	.align	4


	//----- nvinfo : EIATTR_CUDA_API_VERSION
	.align		4
        /*0000*/ 	.byte	0x04, 0x37
        /*0002*/ 	.short	(.L_11 - .L_10)
.L_10:
        /*0004*/ 	.word	0x0000007c


	//----- nvinfo : EIATTR_KPARAM_INFO
	.align		4
.L_11:
        /*0008*/ 	.byte	0x04, 0x17
        /*000a*/ 	.short	(.L_13 - .L_12)
.L_12:
        /*000c*/ 	.word	0x00000000
        /*0010*/ 	.short	0x0008
        /*0012*/ 	.short	0x0040
        /*0014*/ 	.byte	0x00, 0xf0, 0x11, 0x00


	//----- nvinfo : EIATTR_KPARAM_INFO
	.align		4
.L_13:
        /*0018*/ 	.byte	0x04, 0x17
        /*001a*/ 	.short	(.L_15 - .L_14)
.L_14:
        /*001c*/ 	.word	0x00000000
        /*0020*/ 	.short	0x0007
        /*0022*/ 	.short	0x0038
        /*0024*/ 	.byte	0x00, 0xf4, 0x21, 0x00


	//----- nvinfo : EIATTR_KPARAM_INFO
	.align		4
.L_15:
        /*0028*/ 	.byte	0x04, 0x17
        /*002a*/ 	.short	(.L_17 - .L_16)
.L_16:
        /*002c*/ 	.word	0x00000000
        /*0030*/ 	.short	0x0006
        /*0032*/ 	.short	0x0030
        /*0034*/ 	.byte	0x00, 0xf4, 0x21, 0x00


	//----- nvinfo : EIATTR_KPARAM_INFO
	.align		4
.L_17:
        /*0038*/ 	.byte	0x04, 0x17
        /*003a*/ 	.short	(.L_19 - .L_18)
.L_18:
        /*003c*/ 	.word	0x00000000
        /*0040*/ 	.short	0x0005
        /*0042*/ 	.short	0x0028
        /*0044*/ 	.byte	0x00, 0xf4, 0x21, 0x00


	//----- nvinfo : EIATTR_KPARAM_INFO
	.align		4
.L_19:
        /*0048*/ 	.byte	0x04, 0x17
        /*004a*/ 	.short	(.L_21 - .L_20)
.L_20:
        /*004c*/ 	.word	0x00000000
        /*0050*/ 	.short	0x0004
        /*0052*/ 	.short	0x0020
        /*0054*/ 	.byte	0x00, 0xf4, 0x21, 0x00


	//----- nvinfo : EIATTR_KPARAM_INFO
	.align		4
.L_21:
        /*0058*/ 	.byte	0x04, 0x17
        /*005a*/ 	.short	(.L_23 - .L_22)
.L_22:
        /*005c*/ 	.word	0x00000000
        /*0060*/ 	.short	0x0003
        /*0062*/ 	.short	0x0018
        /*0064*/ 	.byte	0x00, 0xf4, 0x21, 0x00


	//----- nvinfo : EIATTR_KPARAM_INFO
	.align		4
.L_23:
        /*0068*/ 	.byte	0x04, 0x17
        /*006a*/ 	.short	(.L_25 - .L_24)
.L_24:
        /*006c*/ 	.word	0x00000000
        /*0070*/ 	.short	0x0002
        /*0072*/ 	.short	0x0010
        /*0074*/ 	.byte	0x00, 0xf4, 0x21, 0x00


	//----- nvinfo : EIATTR_KPARAM_INFO
	.align		4
.L_25:
        /*0078*/ 	.byte	0x04, 0x17
        /*007a*/ 	.short	(.L_27 - .L_26)
.L_26:
        /*007c*/ 	.word	0x00000000
        /*0080*/ 	.short	0x0001
        /*0082*/ 	.short	0x0008
        /*0084*/ 	.byte	0x00, 0xf4, 0x21, 0x00


	//----- nvinfo : EIATTR_KPARAM_INFO
	.align		4
.L_27:
        /*0088*/ 	.byte	0x04, 0x17
        /*008a*/ 	.short	(.L_29 - .L_28)
.L_28:
        /*008c*/ 	.word	0x00000000
        /*0090*/ 	.short	0x0000
        /*0092*/ 	.short	0x0000
        /*0094*/ 	.byte	0x00, 0xf4, 0x21, 0x00


	//----- nvinfo : EIATTR_SPARSE_MMA_MASK
	.align		4
.L_29:
        /*0098*/ 	.byte	0x03, 0x50
        /*009a*/ 	.short	0x0000


	//----- nvinfo : EIATTR_MAXREG_COUNT
	.align		4
        /*009c*/ 	.byte	0x03, 0x1b
        /*009e*/ 	.short	0x00ff


	//----- nvinfo : EIATTR_EXIT_INSTR_OFFSETS
	.align		4
        /*00a0*/ 	.byte	0x04, 0x1c
        /*00a2*/ 	.short	(.L_31 - .L_30)


	//   ....[0]....
.L_30:
        /*00a4*/ 	.word	0x000003c0


	//----- nvinfo : EIATTR_REQNTID
	.align		4
.L_31:
        /*00a8*/ 	.byte	0x04, 0x10
        /*00aa*/ 	.short	(.L_33 - .L_32)
.L_32:
        /*00ac*/ 	.word	0x00000080
        /*00b0*/ 	.word	0x00000001
        /*00b4*/ 	.word	0x00000001


	//----- nvinfo : EIATTR_CBANK_PARAM_SIZE
	.align		4
.L_33:
        /*00b8*/ 	.byte	0x03, 0x19
        /*00ba*/ 	.short	0x0044


	//----- nvinfo : EIATTR_PARAM_CBANK
	.align		4
        /*00bc*/ 	.byte	0x04, 0x0a
        /*00be*/ 	.short	(.L_35 - .L_34)
	.align		4
.L_34:
        /*00c0*/ 	.word	index@(.nv.constant0.triton_poi_fused__native_batch_norm_legit_no_training_add_convolution_27)
        /*00c4*/ 	.short	0x0210
        /*00c6*/ 	.short	0x0044


	//----- nvinfo : EIATTR_SW_WAR
	.align		4
.L_35:
        /*00c8*/ 	.byte	0x04, 0x36
        /*00ca*/ 	.short	(.L_37 - .L_36)
.L_36:
        /*00cc*/ 	.word	0x00000008
.L_37:


//--------------------- .nv.callgraph             --------------------------
	.section	.nv.callgraph,"",@"SHT_CUDA_CALLGRAPH"
	.align	4
	.sectionentsize	8
	.align		4
        /*0000*/ 	.word	0x00000000
	.align		4
        /*0004*/ 	.word	0xffffffff
	.align		4
        /*0008*/ 	.word	0x00000000
	.align		4
        /*000c*/ 	.word	0xfffffffe
	.align		4
        /*0010*/ 	.word	0x00000000
	.align		4
        /*0014*/ 	.word	0xfffffffd
	.align		4
        /*0018*/ 	.word	0x00000000
	.align		4
        /*001c*/ 	.word	0xfffffffc


//--------------------- .nv.constant4             --------------------------
	.section	.nv.constant4,"a",@progbits
	.align	8
	.align		8
.nv.constant4:
        /*0000*/ 	.dword	_$_str
	.align		8
        /*0008*/ 	.dword	_$_str_$_2


//--------------------- .text.triton_poi_fused__native_batch_norm_legit_no_training_add_convolution_27 --------------------------
	.section	.text.triton_poi_fused__native_batch_norm_legit_no_training_add_convolution_27,"ax",@progbits
	.align	128
        .global         triton_poi_fused__native_batch_norm_legit_no_training_add_convolution_27
        .type           triton_poi_fused__native_batch_norm_legit_no_training_add_convolution_27,@function
        .size           triton_poi_fused__native_batch_norm_legit_no_training_add_convolution_27,(.L_x_1 - triton_poi_fused__native_batch_norm_legit_no_training_add_convolution_27)
        .other          triton_poi_fused__native_batch_norm_legit_no_training_add_convolution_27,@"STO_CUDA_ENTRY STV_DEFAULT"
triton_poi_fused__native_batch_norm_legit_no_training_add_convolution_27:
.text.triton_poi_fused__native_batch_norm_legit_no_training_add_convolution_27:
[----:B------:R-:W-:Y:S01]  /*0000*/  LDC R1, c[0x0][0x28] ;  /* 0x00000a00ff017b82 */ /* 0x000fe20000000800 */
[----:B------:R-:W1:Y:S01]  /*0010*/  S2R R0, SR_TID.X ;  /* 0x0000000000007919 */ /* 0x000e620000002100 */
[----:B------:R-:W-:-:S06]  /*0020*/  ULDC.64 UR4, c[0x0][0x208] ;  /* 0x0000820000047ab9 */ /* 0x000fcc0000000a00 */
[----:B------:R-:W2:Y:S01]  /*0030*/  LDC.64 R16, c[0x0][0x218] ;  /* 0x00008600ff107b82 */ /* 0x000ea20000000a00 */
[----:B------:R-:W3:Y:S07]  /*0040*/  S2R R5, SR_CTAID.X ;  /* 0x0000000000057919 */ /* 0x000eee0000002500 */
[----:B------:R-:W4:Y:S08]  /*0050*/  LDC.64 R18, c[0x0][0x220] ;  /* 0x00008800ff127b82 */ /* 0x000f300000000a00 */
[----:B------:R-:W5:Y:S08]  /*0060*/  LDC.64 R12, c[0x0][0x230] ;  /* 0x00008c00ff0c7b82 */ /* 0x000f700000000a00 */
[----:B------:R-:W2:Y:S01]  /*0070*/  LDC.64 R10, c[0x0][0x238] ;  /* 0x00008e00ff0a7b82 */ /* 0x000ea20000000a00 */
[----:B-1----:R-:W-:-:S07]  /*0080*/  SHF.L.U32 R0, R0, 0x1, RZ ;  /* 0x0000000100007819 */ /* 0x002fce00000006ff */
[----:B------:R-:W1:Y:S01]  /*0090*/  LDC.64 R6, c[0x0][0x240] ;  /* 0x00009000ff067b82 */ /* 0x000e620000000a00 */
[----:B---3--:R-:W-:Y:S02]  /*00a0*/  SHF.R.S32.HI R3, RZ, 0x17, R5 ;  /* 0x00000017ff037819 */ /* 0x008fe40000011405 */
[----:B------:R-:W-:Y:S02]  /*00b0*/  LOP3.LUT R0, R0, 0xfe, RZ, 0xc0, !PT ;  /* 0x000000fe00007812 */ /* 0x000fe400078ec0ff */
[----:B------:R-:W-:Y:S02]  /*00c0*/  SGXT R3, R3, 0x1 ;  /* 0x000000010303781a */ /* 0x000fe40000000200 */
[----:B------:R-:W-:Y:S02]  /*00d0*/  LEA R0, R5, R0, 0x8 ;  /* 0x0000000005007211 */ /* 0x000fe400078e40ff */
[----:B------:R-:W3:Y:S02]  /*00e0*/  LDC.64 R4, c[0x0][0x228] ;  /* 0x00008a00ff047b82 */ /* 0x000ee40000000a00 */
[----:B------:R-:W-:-:S04]  /*00f0*/  LEA.HI R3, R3, R0, RZ, 0xa ;  /* 0x0000000003037211 */ /* 0x000fc800078f50ff */
[----:B------:R-:W-:-:S04]  /*0100*/  SHF.R.S32.HI R3, RZ, 0xa, R3 ;  /* 0x0000000aff037819 */ /* 0x000fc80000011403 */
[----:B------:R-:W-:-:S04]  /*0110*/  LEA.HI R2, R3, R3, RZ, 0x4 ;  /* 0x0000000303027211 */ /* 0x000fc800078f20ff */
[----:B------:R-:W-:-:S04]  /*0120*/  LOP3.LUT R2, R2, 0xfffffff0, RZ, 0xc0, !PT ;  /* 0xfffffff002027812 */ /* 0x000fc800078ec0ff */
[----:B------:R-:W-:Y:S02]  /*0130*/  IADD3 R15, R3, -R2, RZ ;  /* 0x80000002030f7210 */ /* 0x000fe40007ffe0ff */
[----:B------:R-:W1:Y:S03]  /*0140*/  LDC.64 R2, c[0x0][0x210] ;  /* 0x00008400ff027b82 */ /* 0x000e660000000a00 */
[----:B---3--:R-:W-:-:S05]  /*0150*/  IMAD.WIDE R4, R15, 0x4, R4 ;  /* 0x000000040f047825 */ /* 0x008fca00078e0204 */
[----:B------:R-:W3:Y:S01]  /*0160*/  LDG.E.EL R8, desc[UR4][R4.64] ;  /* 0x0000000404087981 */ /* 0x000ee2000c2e1900 */
[----:B--2---:R-:W-:-:S04]  /*0170*/  IMAD.WIDE R16, R15, 0x4, R16 ;  /* 0x000000040f107825 */ /* 0x004fc800078e0210 */
[----:B----4-:R-:W-:Y:S01]  /*0180*/  IMAD.WIDE R18, R15, 0x4, R18 ;  /* 0x000000040f127825 */ /* 0x010fe200078e0212 */
[----:B------:R2:W4:Y:S04]  /*0190*/  LDG.E.EL R9, desc[UR4][R16.64] ;  /* 0x0000000410097981 */ /* 0x000528000c2e1900 */
[----:B------:R-:W4:Y:S01]  /*01a0*/  LDG.E.EL R14, desc[UR4][R18.64] ;  /* 0x00000004120e7981 */ /* 0x000f22000c2e1900 */
[----:B01----:R-:W-:-:S05]  /*01b0*/  IMAD.WIDE R2, R0, 0x4, R2 ;  /* 0x0000000400027825 */ /* 0x003fca00078e0202 */
[----:B------:R-:W4:Y:S01]  /*01c0*/  LDG.E.64 R4, desc[UR4][R2.64] ;  /* 0x0000000402047981 */ /* 0x000f22000c1e1b00 */
[----:B-----5:R-:W-:-:S04]  /*01d0*/  IMAD.WIDE R12, R15, 0x4, R12 ;  /* 0x000000040f0c7825 */ /* 0x020fc800078e020c */
[----:B------:R-:W-:Y:S02]  /*01e0*/  IMAD.WIDE R20, R15, 0x4, R10 ;  /* 0x000000040f147825 */ /* 0x000fe400078e020a */
[----:B------:R-:W5:Y:S02]  /*01f0*/  LDG.E.EL R12, desc[UR4][R12.64] ;  /* 0x000000040c0c7981 */ /* 0x000f64000c2e1900 */
[C---:B------:R-:W-:Y:S01]  /*0200*/  IMAD.WIDE R6, R0.reuse, 0x4, R6 ;  /* 0x0000000400067825 */ /* 0x040fe200078e0206 */
[----:B--2---:R-:W-:Y:S01]  /*0210*/  HFMA2.MMA R16, -RZ, RZ, 1.625, 0 ;  /* 0x3e800000ff107435 */ /* 0x004fe200000001ff */
[----:B------:R-:W5:Y:S01]  /*0220*/  LDG.E.EL R21, desc[UR4][R20.64] ;  /* 0x0000000414157981 */ /* 0x000f62000c2e1900 */
[----:B------:R-:W0:Y:S03]  /*0230*/  LDC.64 R10, c[0x0][0x248] ;  /* 0x00009200ff0a7b82 */ /* 0x000e260000000a00 */
[----:B------:R-:W2:Y:S01]  /*0240*/  LDG.E.64 R6, desc[UR4][R6.64] ;  /* 0x0000000406067981 */ /* 0x000ea2000c1e1b00 */
[----:B0-----:R-:W-:-:S04]  /*0250*/  IMAD.WIDE R10, R0, 0x4, R10 ;  /* 0x00000004000a7825 */ /* 0x001fc800078e020a */
[----:B---3--:R-:W-:-:S04]  /*0260*/  FADD R8, R8, 9.9999997473787516356e-06 ;  /* 0x3727c5ac08087421 */ /* 0x008fc80000000000 */
[----:B------:R-:W0:Y:S02]  /*0270*/  MUFU.SQRT R15, R8 ;  /* 0x00000008000f7308 */ /* 0x000e240000002000 */
[C---:B0-----:R-:W-:Y:S02]  /*0280*/  FSETP.GT.AND P0, PT, R15.reuse, 8.50705917302346158658e+37, PT ;  /* 0x7e8000000f00780b */ /* 0x041fe40003f04000 */
[----:B------:R-:W-:-:S11]  /*0290*/  FSETP.GEU.AND P1, PT, R15, 1.175494350822287508e-38, PT ;  /* 0x008000000f00780b */ /* 0x000fd60003f2e000 */
[----:B------:R-:W-:-:S04]  /*02a0*/  @P0 FMUL R15, R15, 0.25 ;  /* 0x3e8000000f0f0820 */ /* 0x000fc80000400000 */
[----:B------:R-:W-:-:S06]  /*02b0*/  @!P1 FMUL R15, R15, 16777216 ;  /* 0x4b8000000f0f9820 */ /* 0x000fcc0000400000 */
[----:B------:R-:W0:Y:S01]  /*02c0*/  MUFU.RCP R15, R15 ;  /* 0x0000000f000f7308 */ /* 0x000e220000001000 */
[----:B------:R-:W-:Y:S01]  /*02d0*/  FSEL R16, R16, 1, P0 ;  /* 0x3f80000010107808 */ /* 0x000fe20000000000 */
[--C-:B----4-:R-:W-:Y:S01]  /*02e0*/  FADD R4, R4, R9.reuse ;  /* 0x0000000904047221 */ /* 0x110fe20000000000 */
[----:B------:R-:W-:-:S03]  /*02f0*/  FADD R5, R5, R9 ;  /* 0x0000000905057221 */ /* 0x000fc60000000000 */
[----:B------:R-:W-:Y:S01]  /*0300*/  @!P1 FMUL R16, R16, 16777216 ;  /* 0x4b80000010109820 */ /* 0x000fe20000400000 */
[C---:B------:R-:W-:Y:S01]  /*0310*/  FADD R8, -R14.reuse, R4 ;  /* 0x000000040e087221 */ /* 0x040fe20000000100 */
[----:B------:R-:W-:Y:S02]  /*0320*/  FADD R14, -R14, R5 ;  /* 0x000000050e0e7221 */ /* 0x000fe40000000100 */
[----:B0-----:R-:W-:-:S04]  /*0330*/  FMUL R9, R15, R16 ;  /* 0x000000100f097220 */ /* 0x001fc80000400000 */
[-C--:B------:R-:W-:Y:S01]  /*0340*/  FMUL R8, R8, R9.reuse ;  /* 0x0000000908087220 */ /* 0x080fe20000400000 */
[----:B------:R-:W-:-:S03]  /*0350*/  FMUL R14, R14, R9 ;  /* 0x000000090e0e7220 */ /* 0x000fc60000400000 */
[C-C-:B-----5:R-:W-:Y:S01]  /*0360*/  FFMA R9, R12.reuse, R8, R21.reuse ;  /* 0x000000080c097223 */ /* 0x160fe20000000015 */
[----:B------:R-:W-:-:S03]  /*0370*/  FFMA R14, R12, R14, R21 ;  /* 0x0000000e0c0e7223 */ /* 0x000fc60000000015 */
[----:B--2---:R-:W-:Y:S01]  /*0380*/  FADD R6, R6, R9 ;  /* 0x0000000906067221 */ /* 0x004fe20000000000 */
[----:B------:R-:W-:Y:S01]  /*0390*/  FADD R7, R7, R14 ;  /* 0x0000000e07077221 */ /* 0x000fe20000000000 */
[----:B------:R-:W-:Y:S04]  /*03a0*/  STG.E.64 desc[UR4][R2.64], R4 ;  /* 0x0000000402007986 */ /* 0x000fe8000c101b04 */
[----:B------:R-:W-:Y:S01]  /*03b0*/  STG.E.64 desc[UR4][R10.64], R6 ;  /* 0x000000060a007986 */ /* 0x000fe2000c101b04 */
[----:B------:R-:W-:Y:S05]  /*03c0*/  EXIT ;  /* 0x000000000000794d */ /* 0x000fea0003800000 */
.L_x_0:
[----:B------:R-:W-:-:S00]  /*03d0*/  BRA `(.L_x_0) ;  /* 0xfffffffc00fc7947 */ /* 0x000fc0000383ffff */
[----:B------:R-:W-:-:S00]  /*03e0*/  NOP ;  /* 0x0000000000007918 */ /* 0x000fc00000000000 */
        /* <DEDUP_REMOVED lines=9> */
.L_x_1:


//--------------------- .nv.global.init           --------------------------
	.section	.nv.global.init,"aw",@progbits
.nv.global.init:
	.type		_$_str,@object
	.size		_$_str,(_$_str_$_2 - _$_str)
_$_str:
        /*0000*/ 	.byte	0x5f, 0x5f, 0x43, 0x55, 0x44, 0x41, 0x5f, 0x46, 0x54, 0x5a, 0x00
	.type		_$_str_$_2,@object
	.size		_$_str_$_2,(.L_1 - _$_str_$_2)
_$_str_$_2:
        /*000b*/ 	.byte	0x5f, 0x5f, 0x43, 0x55, 0x44, 0x41, 0x5f, 0x50, 0x52, 0x45, 0x43, 0x5f, 0x53, 0x51, 0x52, 0x54
        /*001b*/ 	.byte	0x00
.L_1:


//--------------------- .nv.constant0.triton_poi_fused__native_batch_norm_legit_no_training_add_convolution_27 --------------------------
	.section	.nv.constant0.triton_poi_fused__native_batch_norm_legit_no_training_add_convolution_27,"a",@progbits
	.sectionflags	@""
	.align	4
.nv.constant0.triton_poi_fused__native_batch_norm_legit_no_training_add_convolution_27:
	.zero		596
